//
// Generated by NVIDIA NVVM Compiler
//
// Compiler Build ID: CL-36424714
// Cuda compilation tools, release 13.0, V13.0.88
// Based on NVVM 20.0.0
//

.version 9.0
.target sm_100
.address_size 64

	// .globl	_Z3sumPfS_i

.visible .entry _Z3sumPfS_i(
	.param .u64 .ptr .align 1 _Z3sumPfS_i_param_0,
	.param .u64 .ptr .align 1 _Z3sumPfS_i_param_1,
	.param .u32 _Z3sumPfS_i_param_2
)
{
	.reg .pred 	%p<2>;
	.reg .b32 	%r<6>;
	.reg .b32 	%f<4>;
	.reg .b64 	%rd<8>;

	ld.param.u64 	%rd1, [_Z3sumPfS_i_param_0];
	ld.param.u64 	%rd2, [_Z3sumPfS_i_param_1];
	ld.param.u32 	%r2, [_Z3sumPfS_i_param_2];
	mov.u32 	%r3, %ctaid.x;
	mov.u32 	%r4, %ntid.x;
	mov.u32 	%r5, %tid.x;
	mad.lo.s32 	%r1, %r3, %r4, %r5;
	setp.ge.s32 	%p1, %r1, %r2;
	@%p1 bra 	$L__BB0_2;
	cvta.to.global.u64 	%rd3, %rd1;
	cvta.to.global.u64 	%rd4, %rd2;
	mul.wide.s32 	%rd5, %r1, 4;
	add.s64 	%rd6, %rd3, %rd5;
	ld.global.f32 	%f1, [%rd6];
	add.s64 	%rd7, %rd4, %rd5;
	ld.global.f32 	%f2, [%rd7];
	add.f32 	%f3, %f1, %f2;
	st.global.f32 	[%rd6], %f3;
$L__BB0_2:
	ret;

}


// ===== COMPILED SASS (sm_100) =====

	.target	sm_100

	.elftype	@"ET_EXEC"


//--------------------- .note.nv.tkinfo           --------------------------
	.section	.note.nv.tkinfo,"",@"SHT_NOTE"
	.sectionflags	@"SHF_NOTE_NV_TKINFO"
	.tkinfo
        /*0018*/ 	.word	0x00000002
        /*0030*/ 	.string	""
        /*0030*/ 	.string	"ptxas"
        /*0030*/ 	.string	"Cuda compilation tools, release 13.0, V13.0.88"
        /*0030*/ 	.string	"Build cuda_13.0.r13.0/compiler.36424714_0"
        /*0030*/ 	.string	"-arch sm_100 -m 64 "



//--------------------- .note.nv.cuinfo           --------------------------
	.section	.note.nv.cuinfo,"",@"SHT_NOTE"
	.sectionflags	@"SHF_NOTE_NV_CUINFO"
        /*0018*/ 	.short	0x0002
        /*001a*/ 	.short	0x0064
        /*001c*/ 	.short	0x0082
	.zero		2


//--------------------- .nv.info                  --------------------------
	.section	.nv.info,"",@"SHT_CUDA_INFO"
	.align	4


	//----- nvinfo : EIATTR_REGCOUNT
	.align		4
        /*0000*/ 	.byte	0x04, 0x2f
        /*0002*/ 	.short	(.L_1 - .L_0)
	.align		4
.L_0:
        /*0004*/ 	.word	index@(_Z3sumPfS_i)
        /*0008*/ 	.word	0x0000000a


	//----- nvinfo : EIATTR_FRAME_SIZE
	.align		4
.L_1:
        /*000c*/ 	.byte	0x04, 0x11
        /*000e*/ 	.short	(.L_3 - .L_2)
	.align		4
.L_2:
        /*0010*/ 	.word	index@(_Z3sumPfS_i)
        /*0014*/ 	.word	0x00000000


	//----- nvinfo : EIATTR_MIN_STACK_SIZE
	.align		4
.L_3:
        /*0018*/ 	.byte	0x04, 0x12
        /*001a*/ 	.short	(.L_5 - .L_4)
	.align		4
.L_4:
        /*001c*/ 	.word	index@(_Z3sumPfS_i)
        /*0020*/ 	.word	0x00000000
.L_5:


//--------------------- .nv.compat                --------------------------
	.section	.nv.compat,"",@"SHT_CUDA_COMPAT_INFO"
	.align	4
        /*0000*/ 	.byte	0x02, 0x09, 0x00, 0x00, 0x02, 0x02, 0x01, 0x00, 0x02, 0x05, 0x05, 0x00, 0x03, 0x07, 0x01, 0x01
        /*0010*/ 	.byte	0x02, 0x03, 0x00, 0x00, 0x02, 0x06, 0x01, 0x00, 0x04, 0x0b, 0x08, 0x00, 0x09, 0x00, 0x00, 0x00
        /*0020*/ 	.byte	0x00, 0x00, 0x00, 0x00


//--------------------- .nv.info._Z3sumPfS_i      --------------------------
	.section	.nv.info._Z3sumPfS_i,"",@"SHT_CUDA_INFO"
	.sectionflags	@""
	.align	4


	//----- nvinfo : EIATTR_CUDA_API_VERSION
	.align		4
        /*0000*/ 	.byte	0x04, 0x37
        /*0002*/ 	.short	(.L_7 - .L_6)
.L_6:
        /*0004*/ 	.word	0x00000082


	//----- nvinfo : EIATTR_KPARAM_INFO
	.align		4
.L_7:
        /*0008*/ 	.byte	0x04, 0x17
        /*000a*/ 	.short	(.L_9 - .L_8)
.L_8:
        /*000c*/ 	.word	0x00000000
        /*0010*/ 	.short	0x0002
        /*0012*/ 	.short	0x0010
        /*0014*/ 	.byte	0x00, 0xf0, 0x11, 0x00


	//----- nvinfo : EIATTR_KPARAM_INFO
	.align		4
.L_9:
        /*0018*/ 	.byte	0x04, 0x17
        /*001a*/ 	.short	(.L_11 - .L_10)
.L_10:
        /*001c*/ 	.word	0x00000000
        /*0020*/ 	.short	0x0001
        /*0022*/ 	.short	0x0008
        /*0024*/ 	.byte	0x00, 0xf5, 0x21, 0x00


	//----- nvinfo : EIATTR_KPARAM_INFO
	.align		4
.L_11:
        /*0028*/ 	.byte	0x04, 0x17
        /*002a*/ 	.short	(.L_13 - .L_12)
.L_12:
        /*002c*/ 	.word	0x00000000
        /*0030*/ 	.short	0x0000
        /*0032*/ 	.short	0x0000
        /*0034*/ 	.byte	0x00, 0xf5, 0x21, 0x00


	//----- nvinfo : EIATTR_SPARSE_MMA_MASK
	.align		4
.L_13:
        /*0038*/ 	.byte	0x03, 0x50
        /*003a*/ 	.short	0x0000


	//----- nvinfo : EIATTR_MAXREG_COUNT
	.align		4
        /*003c*/ 	.byte	0x03, 0x1b
        /*003e*/ 	.short	0x00ff


	//----- nvinfo : EIATTR_MERCURY_ISA_VERSION
	.align		4
        /*0040*/ 	.byte	0x03, 0x5f
        /*0042*/ 	.short	0x0101


	//----- nvinfo : EIATTR_VRC_CTA_INIT_COUNT
	.align		4
        /*0044*/ 	.byte	0x02, 0x4a
	.zero		1
	.zero		1


	//----- nvinfo : EIATTR_EXIT_INSTR_OFFSETS
	.align		4
        /*0048*/ 	.byte	0x04, 0x1c
        /*004a*/ 	.short	(.L_15 - .L_14)


	//   ....[0]....
.L_14:
        /*004c*/ 	.word	0x00000070


	//   ....[1]....
        /*0050*/ 	.word	0x00000110


	//----- nvinfo : EIATTR_CBANK_PARAM_SIZE
	.align		4
.L_15:
        /*0054*/ 	.byte	0x03, 0x19
        /*0056*/ 	.short	0x0014


	//----- nvinfo : EIATTR_PARAM_CBANK
	.align		4
        /*0058*/ 	.byte	0x04, 0x0a
        /*005a*/ 	.short	(.L_17 - .L_16)
	.align		4
.L_16:
        /*005c*/ 	.word	index@(.nv.constant0._Z3sumPfS_i)
        /*0060*/ 	.short	0x0380
        /*0062*/ 	.short	0x0014


	//----- nvinfo : EIATTR_SW_WAR
	.align		4
.L_17:
        /*0064*/ 	.byte	0x04, 0x36
        /*0066*/ 	.short	(.L_19 - .L_18)
.L_18:
        /*0068*/ 	.word	0x00000008
.L_19:


//--------------------- .nv.callgraph             --------------------------
	.section	.nv.callgraph,"",@"SHT_CUDA_CALLGRAPH"
	.align	4
	.sectionentsize	8
	.align		4
        /*0000*/ 	.word	0x00000000
	.align		4
        /*0004*/ 	.word	0xffffffff
	.align		4
        /*0008*/ 	.word	0x00000000
	.align		4
        /*000c*/ 	.word	0xfffffffe
	.align		4
        /*0010*/ 	.word	0x00000000
	.align		4
        /*0014*/ 	.word	0xfffffffd
	.align		4
        /*0018*/ 	.word	0x00000000
	.align		4
        /*001c*/ 	.word	0xfffffffc


//--------------------- .text._Z3sumPfS_i         --------------------------
	.section	.text._Z3sumPfS_i,"ax",@progbits
	.align	128
        .global         _Z3sumPfS_i
        .type           _Z3sumPfS_i,@function
        .size           _Z3sumPfS_i,(.L_x_1 - _Z3sumPfS_i)
        .other          _Z3sumPfS_i,@"STO_CUDA_ENTRY STV_DEFAULT"
_Z3sumPfS_i:
.text._Z3sumPfS_i:
[----:B------:R-:W-:Y:S01]  /*0000*/  LDC R1, c[0x0][0x37c] ;  /* 0x0000df00ff017b82 */ /* 0x000fe20000000800 */
[----:B------:R-:W0:Y:S07]  /*0010*/  S2R R0, SR_TID.X ;  /* 0x0000000000007919 */ /* 0x000e2e0000002100 */
[----:B------:R-:W0:Y:S01]  /*0020*/  S2UR UR4, SR_CTAID.X ;  /* 0x00000000000479c3 */ /* 0x000e220000002500 */
[----:B------:R-:W1:Y:S07]  /*0030*/  LDCU UR5, c[0x0][0x390] ;  /* 0x00007200ff0577ac */ /* 0x000e6e0008000800 */
[----:B------:R-:W0:Y:S02]  /*0040*/  LDC R7, c[0x0][0x360] ;  /* 0x0000d800ff077b82 */ /* 0x000e240000000800 */
[----:B0-----:R-:W-:-:S05]  /*0050*/  IMAD R7, R7, UR4, R0 ;  /* 0x0000000407077c24 */ /* 0x001fca000f8e0200 */
[----:B-1----:R-:W-:-:S13]  /*0060*/  ISETP.GE.AND P0, PT, R7, UR5, PT ;  /* 0x0000000507007c0c */ /* 0x002fda000bf06270 */
[----:B------:R-:W-:Y:S05]  /*0070*/  @P0 EXIT ;  /* 0x000000000000094d */ /* 0x000fea0003800000 */
[----:B------:R-:W0:Y:S01]  /*0080*/  LDC.64 R4, c[0x0][0x388] ;  /* 0x0000e200ff047b82 */ /* 0x000e220000000a00 */
[----:B------:R-:W1:Y:S07]  /*0090*/  LDCU.64 UR4, c[0x0][0x358] ;  /* 0x00006b00ff0477ac */ /* 0x000e6e0008000a00 */
[----:B------:R-:W2:Y:S01]  /*00a0*/  LDC.64 R2, c[0x0][0x380] ;  /* 0x0000e000ff027b82 */ /* 0x000ea20000000a00 */
[----:B0-----:R-:W-:-:S06]  /*00b0*/  IMAD.WIDE R4, R7, 0x4, R4 ;  /* 0x0000000407047825 */ /* 0x001fcc00078e0204 */
[----:B-1----:R-:W3:Y:S01]  /*00c0*/  LDG.E R5, desc[UR4][R4.64] ;  /* 0x0000000404057981 */ /* 0x002ee2000c1e1900 */
[----:B--2---:R-:W-:-:S05]  /*00d0*/  IMAD.WIDE R2, R7, 0x4, R2 ;  /* 0x0000000407027825 */ /* 0x004fca00078e0202 */
[----:B------:R-:W3:Y:S02]  /*00e0*/  LDG.E R0, desc[UR4][R2.64] ;  /* 0x0000000402007981 */ /* 0x000ee4000c1e1900 */
[----:B---3--:R-:W-:-:S05]  /*00f0*/  FADD R7, R0, R5 ;  /* 0x0000000500077221 */ /* 0x008fca0000000000 */
[----:B------:R-:W-:Y:S01]  /*0100*/  STG.E desc[UR4][R2.64], R7 ;  /* 0x0000000702007986 */ /* 0x000fe2000c101904 */
[----:B------:R-:W-:Y:S05]  /*0110*/  EXIT ;  /* 0x000000000000794d */ /* 0x000fea0003800000 */
.L_x_0:
[----:B------:R-:W-:-:S00]  /*0120*/  BRA `(.L_x_0) ;  /* 0xfffffffc00fc7947 */ /* 0x000fc0000383ffff */
[----:B------:R-:W-:-:S00]  /*0130*/  NOP ;  /* 0x0000000000007918 */ /* 0x000fc00000000000 */
        /* <DEDUP_REMOVED lines=12> */
.L_x_1:


//--------------------- .nv.shared.reserved.0     --------------------------
	.section	.nv.shared.reserved.0,"aw",@nobits
	.weak		__nv_reservedSMEM_offset_0_alias
	.size		__nv_reservedSMEM_offset_0_alias, 0, 64
	.other		__nv_reservedSMEM_offset_0_alias,@"STO_CUDA_RESERVED_SHARED STV_DEFAULT"
__nv_reservedSMEM_offset_0_alias:
	.zero		0
	.zero		64


//--------------------- .nv.constant0._Z3sumPfS_i --------------------------
	.section	.nv.constant0._Z3sumPfS_i,"a",@progbits
	.sectionflags	@""
	.align	4
.nv.constant0._Z3sumPfS_i:
	.zero		916


//--------------------- SYMBOLS --------------------------

	.type		.nv.reservedSmem.offset0,@object
	.size		.nv.reservedSmem.offset0,0x4
